	.headerflags	@"EF_CUDA_TEXMODE_UNIFIED EF_CUDA_64BIT_ADDRESS EF_CUDA_ACCELERATORS EF_CUDA_SM90 EF_CUDA_VIRTUAL_SM(EF_CUDA_SM90)"
	.elftype	@"ET_EXEC"


//--------------------- .nv.info                  --------------------------
	.section	.nv.info,"",@"SHT_CUDA_INFO"
	.align	4


	//----- nvinfo : EIATTR_REGCOUNT
	.align		4
        /*0000*/ 	.byte	0x04, 0x2f
        /*0002*/ 	.short	(.L_3 - .L_2)
	.align		4
.L_2:
        /*0004*/ 	.word	index@(triton_poi_fused__native_batch_norm_legit_no_training_relu_27)
        /*0008*/ 	.word	0x00000012


	//----- nvinfo : EIATTR_MIN_STACK_SIZE
	.align		4
.L_3:
        /*000c*/ 	.byte	0x04, 0x12
        /*000e*/ 	.short	(.L_5 - .L_4)
	.align		4
.L_4:
        /*0010*/ 	.word	index@(triton_poi_fused__native_batch_norm_legit_no_training_relu_27)
        /*0014*/ 	.word	0x00000000


	//----- nvinfo : EIATTR_FRAME_SIZE
	.align		4
.L_5:
        /*0018*/ 	.byte	0x04, 0x11
        /*001a*/ 	.short	(.L_7 - .L_6)
	.align		4
.L_6:
        /*001c*/ 	.word	index@(triton_poi_fused__native_batch_norm_legit_no_training_relu_27)
        /*0020*/ 	.word	0x00000000


	//----- nvinfo : EIATTR_MIN_STACK_SIZE
	.align		4
.L_7:
        /*0024*/ 	.byte	0x04, 0x12
        /*0026*/ 	.short	(.L_9 - .L_8)
	.align		4
.L_8:
        /*0028*/ 	.word	index@(triton_poi_fused__native_batch_norm_legit_no_training_relu_27)
        /*002c*/ 	.word	0x00000000
.L_9:


//--------------------- .nv.info.triton_poi_fused__native_batch_norm_legit_no_training_relu_27 --------------------------
	.section	.nv.info.triton_poi_fused__native_batch_norm_legit_no_training_relu_27,"",@"SHT_CUDA_INFO"
	.sectionflags	@""
	.align	4


	//----- nvinfo : EIATTR_CUDA_API_VERSION
	.align		4
        /*0000*/ 	.byte	0x04, 0x37
        /*0002*/ 	.short	(.L_11 - .L_10)
.L_10:
        /*0004*/ 	.word	0x0000007c


	//----- nvinfo : EIATTR_KPARAM_INFO
	.align		4
.L_11:
        /*0008*/ 	.byte	0x04, 0x17
        /*000a*/ 	.short	(.L_13 - .L_12)
.L_12:
        /*000c*/ 	.word	0x00000000
        /*0010*/ 	.short	0x0006
        /*0012*/ 	.short	0x0030
        /*0014*/ 	.byte	0x00, 0xf0, 0x11, 0x00


	//----- nvinfo : EIATTR_KPARAM_INFO
	.align		4
.L_13:
        /*0018*/ 	.byte	0x04, 0x17
        /*001a*/ 	.short	(.L_15 - .L_14)
.L_14:
        /*001c*/ 	.word	0x00000000
        /*0020*/ 	.short	0x0005
        /*0022*/ 	.short	0x0028
        /*0024*/ 	.byte	0x00, 0xf4, 0x21, 0x00


	//----- nvinfo : EIATTR_KPARAM_INFO
	.align		4
.L_15:
        /*0028*/ 	.byte	0x04, 0x17
        /*002a*/ 	.short	(.L_17 - .L_16)
.L_16:
        /*002c*/ 	.word	0x00000000
        /*0030*/ 	.short	0x0004
        /*0032*/ 	.short	0x0020
        /*0034*/ 	.byte	0x00, 0xf4, 0x21, 0x00


	//----- nvinfo : EIATTR_KPARAM_INFO
	.align		4
.L_17:
        /*0038*/ 	.byte	0x04, 0x17
        /*003a*/ 	.short	(.L_19 - .L_18)
.L_18:
        /*003c*/ 	.word	0x00000000
        /*0040*/ 	.short	0x0003
        /*0042*/ 	.short	0x0018
        /*0044*/ 	.byte	0x00, 0xf4, 0x21, 0x00


	//----- nvinfo : EIATTR_KPARAM_INFO
	.align		4
.L_19:
        /*0048*/ 	.byte	0x04, 0x17
        /*004a*/ 	.short	(.L_21 - .L_20)
.L_20:
        /*004c*/ 	.word	0x00000000
        /*0050*/ 	.short	0x0002
        /*0052*/ 	.short	0x0010
        /*0054*/ 	.byte	0x00, 0xf4, 0x21, 0x00


	//----- nvinfo : EIATTR_KPARAM_INFO
	.align		4
.L_21:
        /*0058*/ 	.byte	0x04, 0x17
        /*005a*/ 	.short	(.L_23 - .L_22)
.L_22:
        /*005c*/ 	.word	0x00000000
        /*0060*/ 	.short	0x0001
        /*0062*/ 	.short	0x0008
        /*0064*/ 	.byte	0x00, 0xf4, 0x21, 0x00


	//----- nvinfo : EIATTR_KPARAM_INFO
	.align		4
.L_23:
        /*0068*/ 	.byte	0x04, 0x17
        /*006a*/ 	.short	(.L_25 - .L_24)
.L_24:
        /*006c*/ 	.word	0x00000000
        /*0070*/ 	.short	0x0000
        /*0072*/ 	.short	0x0000
        /*0074*/ 	.byte	0x00, 0xf4, 0x21, 0x00


	//----- nvinfo : EIATTR_SPARSE_MMA_MASK
	.align		4
.L_25:
        /*0078*/ 	.byte	0x03, 0x50
        /*007a*/ 	.short	0x0000


	//----- nvinfo : EIATTR_MAXREG_COUNT
	.align		4
        /*007c*/ 	.byte	0x03, 0x1b
        /*007e*/ 	.short	0x00ff


	//----- nvinfo : EIATTR_EXIT_INSTR_OFFSETS
	.align		4
        /*0080*/ 	.byte	0x04, 0x1c
        /*0082*/ 	.short	(.L_27 - .L_26)


	//   ....[0]....
.L_26:
        /*0084*/ 	.word	0x00000330


	//   ....[1]....
        /*0088*/ 	.word	0x00000350


	//----- nvinfo : EIATTR_REQNTID
	.align		4
.L_27:
        /*008c*/ 	.byte	0x04, 0x10
        /*008e*/ 	.short	(.L_29 - .L_28)
.L_28:
        /*0090*/ 	.word	0x00000080
        /*0094*/ 	.word	0x00000001
        /*0098*/ 	.word	0x00000001


	//----- nvinfo : EIATTR_CBANK_PARAM_SIZE
	.align		4
.L_29:
        /*009c*/ 	.byte	0x03, 0x19
        /*009e*/ 	.short	0x0034


	//----- nvinfo : EIATTR_PARAM_CBANK
	.align		4
        /*00a0*/ 	.byte	0x04, 0x0a
        /*00a2*/ 	.short	(.L_31 - .L_30)
	.align		4
.L_30:
        /*00a4*/ 	.word	index@(.nv.constant0.triton_poi_fused__native_batch_norm_legit_no_training_relu_27)
        /*00a8*/ 	.short	0x0210
        /*00aa*/ 	.short	0x0034


	//----- nvinfo : EIATTR_SW_WAR
	.align		4
.L_31:
        /*00ac*/ 	.byte	0x04, 0x36
        /*00ae*/ 	.short	(.L_33 - .L_32)
.L_32:
        /*00b0*/ 	.word	0x00000008
.L_33:


//--------------------- .nv.callgraph             --------------------------
	.section	.nv.callgraph,"",@"SHT_CUDA_CALLGRAPH"
	.align	4
	.sectionentsize	8
	.align		4
        /*0000*/ 	.word	0x00000000
	.align		4
        /*0004*/ 	.word	0xffffffff
	.align		4
        /*0008*/ 	.word	0x00000000
	.align		4
        /*000c*/ 	.word	0xfffffffe
	.align		4
        /*0010*/ 	.word	0x00000000
	.align		4
        /*0014*/ 	.word	0xfffffffd
	.align		4
        /*0018*/ 	.word	0x00000000
	.align		4
        /*001c*/ 	.word	0xfffffffc


//--------------------- .nv.constant4             --------------------------
	.section	.nv.constant4,"a",@progbits
	.align	8
	.align		8
.nv.constant4:
        /*0000*/ 	.dword	_$_str
	.align		8
        /*0008*/ 	.dword	_$_str_$_2


//--------------------- .text.triton_poi_fused__native_batch_norm_legit_no_training_relu_27 --------------------------
	.section	.text.triton_poi_fused__native_batch_norm_legit_no_training_relu_27,"ax",@progbits
	.align	128
        .global         triton_poi_fused__native_batch_norm_legit_no_training_relu_27
        .type           triton_poi_fused__native_batch_norm_legit_no_training_relu_27,@function
        .size           triton_poi_fused__native_batch_norm_legit_no_training_relu_27,(.L_x_1 - triton_poi_fused__native_batch_norm_legit_no_training_relu_27)
        .other          triton_poi_fused__native_batch_norm_legit_no_training_relu_27,@"STO_CUDA_ENTRY STV_DEFAULT"
triton_poi_fused__native_batch_norm_legit_no_training_relu_27:
.text.triton_poi_fused__native_batch_norm_legit_no_training_relu_27:
[----:B------:R-:W0:Y:S01]  /*0000*/  LDC R1, c[0x0][0x28] ;  /* 0x00000a00ff017b82 */ /* 0x000e220000000800 */
[----:B------:R-:W1:Y:S07]  /*0010*/  S2R R0, SR_TID.X ;  /* 0x0000000000007919 */ /* 0x000e6e0000002100 */
[----:B------:R-:W2:Y:S01]  /*0020*/  LDC.64 R8, c[0x0][0x220] ;  /* 0x00008800ff087b82 */ /* 0x000ea20000000a00 */
[----:B------:R-:W-:Y:S01]  /*0030*/  HFMA2.MMA R14, -RZ, RZ, 0, 0 ;  /* 0x00000000ff0e7435 */ /* 0x000fe200000001ff */
[----:B------:R-:W-:Y:S01]  /*0040*/  ULDC.64 UR4, c[0x0][0x208] ;  /* 0x0000820000047ab9 */ /* 0x000fe20000000a00 */
[----:B------:R-:W3:Y:S05]  /*0050*/  S2R R3, SR_CTAID.X ;  /* 0x0000000000037919 */ /* 0x000eea0000002500 */
[----:B------:R-:W4:Y:S08]  /*0060*/  LDC.64 R6, c[0x0][0x218] ;  /* 0x00008600ff067b82 */ /* 0x000f300000000a00 */
[----:B------:R-:W5:Y:S08]  /*0070*/  LDC.64 R10, c[0x0][0x228] ;  /* 0x00008a00ff0a7b82 */ /* 0x000f700000000a00 */
[----:B------:R-:W4:Y:S01]  /*0080*/  LDC.64 R12, c[0x0][0x230] ;  /* 0x00008c00ff0c7b82 */ /* 0x000f220000000a00 */
[----:B-1----:R-:W-:-:S02]  /*0090*/  LOP3.LUT R0, R0, 0x7f, RZ, 0xc0, !PT ;  /* 0x0000007f00007812 */ /* 0x002fc400078ec0ff */
[----:B---3--:R-:W-:Y:S02]  /*00a0*/  SHF.R.S32.HI R2, RZ, 0x18, R3 ;  /* 0x00000018ff027819 */ /* 0x008fe40000011403 */
[----:B------:R-:W-:Y:S02]  /*00b0*/  LEA R0, R3, R0, 0x7 ;  /* 0x0000000003007211 */ /* 0x000fe400078e38ff */
[----:B------:R-:W-:Y:S02]  /*00c0*/  SGXT R3, R2, 0x1 ;  /* 0x000000010203781a */ /* 0x000fe40000000200 */
[----:B------:R-:W-:Y:S02]  /*00d0*/  ISETP.GE.AND P0, PT, R0, 0x1800, PT ;  /* 0x000018000000780c */ /* 0x000fe40003f06270 */
[----:B------:R-:W-:-:S04]  /*00e0*/  LEA.HI R3, R3, R0, RZ, 0x2 ;  /* 0x0000000003037211 */ /* 0x000fc800078f10ff */
[----:B------:R-:W-:-:S05]  /*00f0*/  SHF.R.S32.HI R3, RZ, 0x2, R3 ;  /* 0x00000002ff037819 */ /* 0x000fca0000011403 */
[----:B------:R-:W-:-:S05]  /*0100*/  IMAD.HI R2, R3, 0x2aaaaaab, RZ ;  /* 0x2aaaaaab03027827 */ /* 0x000fca00078e02ff */
[----:B------:R-:W-:-:S04]  /*0110*/  SHF.R.U32.HI R5, RZ, 0x1f, R2 ;  /* 0x0000001fff057819 */ /* 0x000fc80000011602 */
[----:B------:R-:W-:Y:S02]  /*0120*/  LEA.HI R2, R2, R5, RZ, 0x1a ;  /* 0x0000000502027211 */ /* 0x000fe400078fd0ff */
[----:B------:R-:W1:Y:S03]  /*0130*/  LDC.64 R4, c[0x0][0x210] ;  /* 0x00008400ff047b82 */ /* 0x000e660000000a00 */
[----:B------:R-:W-:-:S04]  /*0140*/  IMAD R15, R2, -0x180, R3 ;  /* 0xfffffe80020f7824 */ /* 0x000fc800078e0203 */
[----:B--2---:R-:W-:-:S05]  /*0150*/  IMAD.WIDE R8, R15, 0x4, R8 ;  /* 0x000000040f087825 */ /* 0x004fca00078e0208 */
[----:B------:R5:W2:Y:S01]  /*0160*/  @!P0 LDG.E.EL R14, desc[UR4][R8.64] ;  /* 0x00000004080e8981 */ /* 0x000aa2000c2e1900 */
[----:B------:R-:W-:Y:S01]  /*0170*/  CS2R R2, SRZ ;  /* 0x0000000000027805 */ /* 0x000fe2000001ff00 */
[----:B----4-:R-:W-:-:S05]  /*0180*/  IMAD.WIDE R6, R15, 0x4, R6 ;  /* 0x000000040f067825 */ /* 0x010fca00078e0206 */
[----:B------:R3:W4:Y:S01]  /*0190*/  @!P0 LDG.E.EL R3, desc[UR4][R6.64] ;  /* 0x0000000406038981 */ /* 0x000722000c2e1900 */
[----:B-1----:R-:W-:-:S04]  /*01a0*/  IMAD.WIDE R4, R0, 0x4, R4 ;  /* 0x0000000400047825 */ /* 0x002fc800078e0204 */
[C---:B-----5:R-:W-:Y:S01]  /*01b0*/  IMAD.WIDE R8, R15.reuse, 0x4, R10 ;  /* 0x000000040f087825 */ /* 0x060fe200078e020a */
[----:B------:R1:W4:Y:S03]  /*01c0*/  @!P0 LDG.E R2, desc[UR4][R4.64] ;  /* 0x0000000404028981 */ /* 0x000326000c1e1900 */
[----:B0-----:R-:W-:Y:S01]  /*01d0*/  IMAD.WIDE R10, R15, 0x4, R12 ;  /* 0x000000040f0a7825 */ /* 0x001fe200078e020c */
[----:B------:R-:W-:-:S06]  /*01e0*/  CS2R R12, SRZ ;  /* 0x00000000000c7805 */ /* 0x000fcc000001ff00 */
[----:B------:R-:W5:Y:S01]  /*01f0*/  @!P0 LDG.E.EL R12, desc[UR4][R8.64] ;  /* 0x00000004080c8981 */ /* 0x000f62000c2e1900 */
[----:B---3--:R-:W-:Y:S01]  /*0200*/  MOV R6, 0x3e800000 ;  /* 0x3e80000000067802 */ /* 0x008fe20000000f00 */
[----:B-1----:R-:W0:Y:S02]  /*0210*/  LDC.64 R4, c[0x0][0x238] ;  /* 0x00008e00ff047b82 */ /* 0x002e240000000a00 */
[----:B------:R-:W5:Y:S01]  /*0220*/  @!P0 LDG.E.EL R13, desc[UR4][R10.64] ;  /* 0x000000040a0d8981 */ /* 0x000f62000c2e1900 */
[----:B--2---:R-:W-:-:S04]  /*0230*/  FADD R14, R14, 0.0010000000474974513054 ;  /* 0x3a83126f0e0e7421 */ /* 0x004fc80000000000 */
[----:B------:R-:W1:Y:S02]  /*0240*/  MUFU.SQRT R15, R14 ;  /* 0x0000000e000f7308 */ /* 0x000e640000002000 */
[C---:B-1----:R-:W-:Y:S02]  /*0250*/  FSETP.GT.AND P1, PT, R15.reuse, 8.50705917302346158658e+37, PT ;  /* 0x7e8000000f00780b */ /* 0x042fe40003f24000 */
[----:B------:R-:W-:-:S11]  /*0260*/  FSETP.GEU.AND P2, PT, R15, 1.175494350822287508e-38, PT ;  /* 0x008000000f00780b */ /* 0x000fd60003f4e000 */
[----:B------:R-:W-:-:S04]  /*0270*/  @P1 FMUL R15, R15, 0.25 ;  /* 0x3e8000000f0f1820 */ /* 0x000fc80000400000 */
[----:B------:R-:W-:-:S06]  /*0280*/  @!P2 FMUL R15, R15, 16777216 ;  /* 0x4b8000000f0fa820 */ /* 0x000fcc0000400000 */
[----:B------:R-:W1:Y:S01]  /*0290*/  MUFU.RCP R15, R15 ;  /* 0x0000000f000f7308 */ /* 0x000e620000001000 */
[----:B------:R-:W-:Y:S01]  /*02a0*/  FSEL R6, R6, 1, P1 ;  /* 0x3f80000006067808 */ /* 0x000fe20000800000 */
[----:B----4-:R-:W-:-:S04]  /*02b0*/  FADD R2, -R3, R2 ;  /* 0x0000000203027221 */ /* 0x010fc80000000100 */
[----:B------:R-:W-:-:S04]  /*02c0*/  @!P2 FMUL R6, R6, 16777216 ;  /* 0x4b8000000606a820 */ /* 0x000fc80000400000 */
[----:B-1----:R-:W-:-:S04]  /*02d0*/  FMUL R3, R15, R6 ;  /* 0x000000060f037220 */ /* 0x002fc80000400000 */
[----:B------:R-:W-:-:S04]  /*02e0*/  FMUL R2, R2, R3 ;  /* 0x0000000302027220 */ /* 0x000fc80000400000 */
[----:B-----5:R-:W-:Y:S01]  /*02f0*/  FFMA R12, R2, R12, R13 ;  /* 0x0000000c020c7223 */ /* 0x020fe2000000000d */
[----:B0-----:R-:W-:-:S04]  /*0300*/  IMAD.WIDE R2, R0, 0x4, R4 ;  /* 0x0000000400027825 */ /* 0x001fc800078e0204 */
[----:B------:R-:W-:-:S04]  /*0310*/  FSETP.GEU.AND P1, PT, R12, RZ, PT ;  /* 0x000000ff0c00720b */ /* 0x000fc80003f2e000 */
[----:B------:R-:W-:Y:S01]  /*0320*/  FSEL R5, R12, RZ, P1 ;  /* 0x000000ff0c057208 */ /* 0x000fe20000800000 */
[----:B------:R-:W-:Y:S08]  /*0330*/  @P0 EXIT ;  /* 0x000000000000094d */ /* 0x000ff00003800000 */
[----:B------:R-:W-:Y:S01]  /*0340*/  STG.E desc[UR4][R2.64], R5 ;  /* 0x0000000502007986 */ /* 0x000fe2000c101904 */
[----:B------:R-:W-:Y:S05]  /*0350*/  EXIT ;  /* 0x000000000000794d */ /* 0x000fea0003800000 */
.L_x_0:
[----:B------:R-:W-:-:S00]  /*0360*/  BRA `(.L_x_0) ;  /* 0xfffffffc00fc7947 */ /* 0x000fc0000383ffff */
[----:B------:R-:W-:-:S00]  /*0370*/  NOP ;  /* 0x0000000000007918 */ /* 0x000fc00000000000 */
        /* <DEDUP_REMOVED lines=8> */
.L_x_1:


//--------------------- .nv.global.init           --------------------------
	.section	.nv.global.init,"aw",@progbits
.nv.global.init:
	.type		_$_str,@object
	.size		_$_str,(_$_str_$_2 - _$_str)
_$_str:
        /*0000*/ 	.byte	0x5f, 0x5f, 0x43, 0x55, 0x44, 0x41, 0x5f, 0x46, 0x54, 0x5a, 0x00
	.type		_$_str_$_2,@object
	.size		_$_str_$_2,(.L_1 - _$_str_$_2)
_$_str_$_2:
        /*000b*/ 	.byte	0x5f, 0x5f, 0x43, 0x55, 0x44, 0x41, 0x5f, 0x50, 0x52, 0x45, 0x43, 0x5f, 0x53, 0x51, 0x52, 0x54
        /*001b*/ 	.byte	0x00
.L_1:


//--------------------- .nv.constant0.triton_poi_fused__native_batch_norm_legit_no_training_relu_27 --------------------------
	.section	.nv.constant0.triton_poi_fused__native_batch_norm_legit_no_training_relu_27,"a",@progbits
	.sectionflags	@""
	.align	4
.nv.constant0.triton_poi_fused__native_batch_norm_legit_no_training_relu_27:
	.zero		580
